//
// Generated by NVIDIA NVVM Compiler
//
// Compiler Build ID: CL-36424714
// Cuda compilation tools, release 13.0, V13.0.88
// Based on NVVM 20.0.0
//

.version 9.0
.target sm_100
.address_size 64

	// .globl	_Z14matrixMulTiledPKfS0_Pfiii
// _ZZ14matrixMulTiledPKfS0_PfiiiE2As has been demoted
// _ZZ14matrixMulTiledPKfS0_PfiiiE2Bs has been demoted

.visible .entry _Z14matrixMulTiledPKfS0_Pfiii(
	.param .u64 .ptr .align 1 _Z14matrixMulTiledPKfS0_Pfiii_param_0,
	.param .u64 .ptr .align 1 _Z14matrixMulTiledPKfS0_Pfiii_param_1,
	.param .u64 .ptr .align 1 _Z14matrixMulTiledPKfS0_Pfiii_param_2,
	.param .u32 _Z14matrixMulTiledPKfS0_Pfiii_param_3,
	.param .u32 _Z14matrixMulTiledPKfS0_Pfiii_param_4,
	.param .u32 _Z14matrixMulTiledPKfS0_Pfiii_param_5
)
{
	.reg .pred 	%p<12>;
	.reg .b32 	%r<43>;
	.reg .b32 	%f<63>;
	.reg .b64 	%rd<13>;
	// demoted variable
	.shared .align 4 .b8 _ZZ14matrixMulTiledPKfS0_PfiiiE2As[1024];
	// demoted variable
	.shared .align 4 .b8 _ZZ14matrixMulTiledPKfS0_PfiiiE2Bs[1024];
	ld.param.u64 	%rd3, [_Z14matrixMulTiledPKfS0_Pfiii_param_0];
	ld.param.u64 	%rd4, [_Z14matrixMulTiledPKfS0_Pfiii_param_1];
	ld.param.u64 	%rd5, [_Z14matrixMulTiledPKfS0_Pfiii_param_2];
	ld.param.u32 	%r24, [_Z14matrixMulTiledPKfS0_Pfiii_param_3];
	ld.param.u32 	%r25, [_Z14matrixMulTiledPKfS0_Pfiii_param_4];
	ld.param.u32 	%r26, [_Z14matrixMulTiledPKfS0_Pfiii_param_5];
	mov.u32 	%r27, %ctaid.x;
	mov.u32 	%r28, %ctaid.y;
	mov.u32 	%r38, %tid.x;
	mov.u32 	%r40, %tid.y;
	shl.b32 	%r29, %r28, 4;
	add.s32 	%r3, %r29, %r40;
	shl.b32 	%r4, %r27, 4;
	add.s32 	%r5, %r4, %r38;
	setp.lt.s32 	%p1, %r26, 1;
	mov.f32 	%f62, 0f00000000;
	@%p1 bra 	$L__BB0_7;
	add.s32 	%r30, %r26, 15;
	shr.u32 	%r31, %r30, 4;
	shl.b32 	%r32, %r40, 6;
	mov.u32 	%r33, _ZZ14matrixMulTiledPKfS0_PfiiiE2As;
	add.s32 	%r6, %r33, %r32;
	shl.b32 	%r34, %r38, 2;
	add.s32 	%r7, %r6, %r34;
	mov.u32 	%r35, _ZZ14matrixMulTiledPKfS0_PfiiiE2Bs;
	add.s32 	%r9, %r35, %r34;
	add.s32 	%r8, %r9, %r32;
	neg.s32 	%r42, %r31;
	mad.lo.s32 	%r36, %r40, %r25, %r38;
	add.s32 	%r41, %r36, %r4;
	shl.b32 	%r12, %r25, 4;
	mad.lo.s32 	%r39, %r26, %r3, %r38;
	cvta.to.global.u64 	%rd1, %rd3;
	cvta.to.global.u64 	%rd2, %rd4;
	mov.f32 	%f62, 0f00000000;
$L__BB0_2:
	setp.ge.s32 	%p2, %r3, %r24;
	setp.ge.s32 	%p3, %r38, %r26;
	mov.f32 	%f60, 0f00000000;
	or.pred  	%p4, %p2, %p3;
	@%p4 bra 	$L__BB0_4;
	mul.wide.u32 	%rd6, %r39, 4;
	add.s64 	%rd7, %rd1, %rd6;
	ld.global.f32 	%f60, [%rd7];
$L__BB0_4:
	setp.ge.s32 	%p5, %r5, %r25;
	st.shared.f32 	[%r7], %f60;
	setp.ge.s32 	%p6, %r40, %r26;
	mov.f32 	%f61, 0f00000000;
	or.pred  	%p7, %p6, %p5;
	@%p7 bra 	$L__BB0_6;
	mul.wide.s32 	%rd8, %r41, 4;
	add.s64 	%rd9, %rd2, %rd8;
	ld.global.f32 	%f61, [%rd9];
$L__BB0_6:
	st.shared.f32 	[%r8], %f61;
	bar.sync 	0;
	ld.shared.f32 	%f12, [%r6];
	ld.shared.f32 	%f13, [%r9];
	fma.rn.f32 	%f14, %f12, %f13, %f62;
	ld.shared.f32 	%f15, [%r6+4];
	ld.shared.f32 	%f16, [%r9+64];
	fma.rn.f32 	%f17, %f15, %f16, %f14;
	ld.shared.f32 	%f18, [%r6+8];
	ld.shared.f32 	%f19, [%r9+128];
	fma.rn.f32 	%f20, %f18, %f19, %f17;
	ld.shared.f32 	%f21, [%r6+12];
	ld.shared.f32 	%f22, [%r9+192];
	fma.rn.f32 	%f23, %f21, %f22, %f20;
	ld.shared.f32 	%f24, [%r6+16];
	ld.shared.f32 	%f25, [%r9+256];
	fma.rn.f32 	%f26, %f24, %f25, %f23;
	ld.shared.f32 	%f27, [%r6+20];
	ld.shared.f32 	%f28, [%r9+320];
	fma.rn.f32 	%f29, %f27, %f28, %f26;
	ld.shared.f32 	%f30, [%r6+24];
	ld.shared.f32 	%f31, [%r9+384];
	fma.rn.f32 	%f32, %f30, %f31, %f29;
	ld.shared.f32 	%f33, [%r6+28];
	ld.shared.f32 	%f34, [%r9+448];
	fma.rn.f32 	%f35, %f33, %f34, %f32;
	ld.shared.f32 	%f36, [%r6+32];
	ld.shared.f32 	%f37, [%r9+512];
	fma.rn.f32 	%f38, %f36, %f37, %f35;
	ld.shared.f32 	%f39, [%r6+36];
	ld.shared.f32 	%f40, [%r9+576];
	fma.rn.f32 	%f41, %f39, %f40, %f38;
	ld.shared.f32 	%f42, [%r6+40];
	ld.shared.f32 	%f43, [%r9+640];
	fma.rn.f32 	%f44, %f42, %f43, %f41;
	ld.shared.f32 	%f45, [%r6+44];
	ld.shared.f32 	%f46, [%r9+704];
	fma.rn.f32 	%f47, %f45, %f46, %f44;
	ld.shared.f32 	%f48, [%r6+48];
	ld.shared.f32 	%f49, [%r9+768];
	fma.rn.f32 	%f50, %f48, %f49, %f47;
	ld.shared.f32 	%f51, [%r6+52];
	ld.shared.f32 	%f52, [%r9+832];
	fma.rn.f32 	%f53, %f51, %f52, %f50;
	ld.shared.f32 	%f54, [%r6+56];
	ld.shared.f32 	%f55, [%r9+896];
	fma.rn.f32 	%f56, %f54, %f55, %f53;
	ld.shared.f32 	%f57, [%r6+60];
	ld.shared.f32 	%f58, [%r9+960];
	fma.rn.f32 	%f62, %f57, %f58, %f56;
	bar.sync 	0;
	add.s32 	%r42, %r42, 1;
	setp.ne.s32 	%p8, %r42, 0;
	add.s32 	%r41, %r41, %r12;
	add.s32 	%r40, %r40, 16;
	add.s32 	%r39, %r39, 16;
	add.s32 	%r38, %r38, 16;
	@%p8 bra 	$L__BB0_2;
$L__BB0_7:
	setp.ge.s32 	%p9, %r3, %r24;
	setp.ge.s32 	%p10, %r5, %r25;
	or.pred  	%p11, %p9, %p10;
	@%p11 bra 	$L__BB0_9;
	mad.lo.s32 	%r37, %r25, %r3, %r5;
	cvta.to.global.u64 	%rd10, %rd5;
	mul.wide.u32 	%rd11, %r37, 4;
	add.s64 	%rd12, %rd10, %rd11;
	st.global.f32 	[%rd12], %f62;
$L__BB0_9:
	ret;

}


// ===== COMPILED SASS (sm_100) =====

	.target	sm_100

	.elftype	@"ET_EXEC"


//--------------------- .note.nv.tkinfo           --------------------------
	.section	.note.nv.tkinfo,"",@"SHT_NOTE"
	.sectionflags	@"SHF_NOTE_NV_TKINFO"
	.tkinfo
        /*0018*/ 	.word	0x00000002
        /*0030*/ 	.string	""
        /*0030*/ 	.string	"ptxas"
        /*0030*/ 	.string	"Cuda compilation tools, release 13.0, V13.0.88"
        /*0030*/ 	.string	"Build cuda_13.0.r13.0/compiler.36424714_0"
        /*0030*/ 	.string	"-arch sm_100 -m 64 "



//--------------------- .note.nv.cuinfo           --------------------------
	.section	.note.nv.cuinfo,"",@"SHT_NOTE"
	.sectionflags	@"SHF_NOTE_NV_CUINFO"
        /*0018*/ 	.short	0x0002
        /*001a*/ 	.short	0x0064
        /*001c*/ 	.short	0x0082
	.zero		2


//--------------------- .nv.info                  --------------------------
	.section	.nv.info,"",@"SHT_CUDA_INFO"
	.align	4


	//----- nvinfo : EIATTR_REGCOUNT
	.align		4
        /*0000*/ 	.byte	0x04, 0x2f
        /*0002*/ 	.short	(.L_1 - .L_0)
	.align		4
.L_0:
        /*0004*/ 	.word	index@(_Z14matrixMulTiledPKfS0_Pfiii)
        /*0008*/ 	.word	0x00000020


	//----- nvinfo : EIATTR_FRAME_SIZE
	.align		4
.L_1:
        /*000c*/ 	.byte	0x04, 0x11
        /*000e*/ 	.short	(.L_3 - .L_2)
	.align		4
.L_2:
        /*0010*/ 	.word	index@(_Z14matrixMulTiledPKfS0_Pfiii)
        /*0014*/ 	.word	0x00000000


	//----- nvinfo : EIATTR_MIN_STACK_SIZE
	.align		4
.L_3:
        /*0018*/ 	.byte	0x04, 0x12
        /*001a*/ 	.short	(.L_5 - .L_4)
	.align		4
.L_4:
        /*001c*/ 	.word	index@(_Z14matrixMulTiledPKfS0_Pfiii)
        /*0020*/ 	.word	0x00000000
.L_5:


//--------------------- .nv.compat                --------------------------
	.section	.nv.compat,"",@"SHT_CUDA_COMPAT_INFO"
	.align	4
        /*0000*/ 	.byte	0x02, 0x09, 0x00, 0x00, 0x02, 0x02, 0x01, 0x00, 0x02, 0x05, 0x05, 0x00, 0x03, 0x07, 0x01, 0x01
        /*0010*/ 	.byte	0x02, 0x03, 0x00, 0x00, 0x02, 0x06, 0x01, 0x00, 0x04, 0x0b, 0x08, 0x00, 0x09, 0x00, 0x00, 0x00
        /*0020*/ 	.byte	0x00, 0x00, 0x00, 0x00


//--------------------- .nv.info._Z14matrixMulTiledPKfS0_Pfiii --------------------------
	.section	.nv.info._Z14matrixMulTiledPKfS0_Pfiii,"",@"SHT_CUDA_INFO"
	.sectionflags	@""
	.align	4


	//----- nvinfo : EIATTR_CUDA_API_VERSION
	.align		4
        /*0000*/ 	.byte	0x04, 0x37
        /*0002*/ 	.short	(.L_7 - .L_6)
.L_6:
        /*0004*/ 	.word	0x00000082


	//----- nvinfo : EIATTR_KPARAM_INFO
	.align		4
.L_7:
        /*0008*/ 	.byte	0x04, 0x17
        /*000a*/ 	.short	(.L_9 - .L_8)
.L_8:
        /*000c*/ 	.word	0x00000000
        /*0010*/ 	.short	0x0005
        /*0012*/ 	.short	0x0020
        /*0014*/ 	.byte	0x00, 0xf0, 0x11, 0x00


	//----- nvinfo : EIATTR_KPARAM_INFO
	.align		4
.L_9:
        /*0018*/ 	.byte	0x04, 0x17
        /*001a*/ 	.short	(.L_11 - .L_10)
.L_10:
        /*001c*/ 	.word	0x00000000
        /*0020*/ 	.short	0x0004
        /*0022*/ 	.short	0x001c
        /*0024*/ 	.byte	0x00, 0xf0, 0x11, 0x00


	//----- nvinfo : EIATTR_KPARAM_INFO
	.align		4
.L_11:
        /*0028*/ 	.byte	0x04, 0x17
        /*002a*/ 	.short	(.L_13 - .L_12)
.L_12:
        /*002c*/ 	.word	0x00000000
        /*0030*/ 	.short	0x0003
        /*0032*/ 	.short	0x0018
        /*0034*/ 	.byte	0x00, 0xf0, 0x11, 0x00


	//----- nvinfo : EIATTR_KPARAM_INFO
	.align		4
.L_13:
        /*0038*/ 	.byte	0x04, 0x17
        /*003a*/ 	.short	(.L_15 - .L_14)
.L_14:
        /*003c*/ 	.word	0x00000000
        /*0040*/ 	.short	0x0002
        /*0042*/ 	.short	0x0010
        /*0044*/ 	.byte	0x00, 0xf5, 0x21, 0x00


	//----- nvinfo : EIATTR_KPARAM_INFO
	.align		4
.L_15:
        /*0048*/ 	.byte	0x04, 0x17
        /*004a*/ 	.short	(.L_17 - .L_16)
.L_16:
        /*004c*/ 	.word	0x00000000
        /*0050*/ 	.short	0x0001
        /*0052*/ 	.short	0x0008
        /*0054*/ 	.byte	0x00, 0xf5, 0x21, 0x00


	//----- nvinfo : EIATTR_KPARAM_INFO
	.align		4
.L_17:
        /*0058*/ 	.byte	0x04, 0x17
        /*005a*/ 	.short	(.L_19 - .L_18)
.L_18:
        /*005c*/ 	.word	0x00000000
        /*0060*/ 	.short	0x0000
        /*0062*/ 	.short	0x0000
        /*0064*/ 	.byte	0x00, 0xf5, 0x21, 0x00


	//----- nvinfo : EIATTR_SPARSE_MMA_MASK
	.align		4
.L_19:
        /*0068*/ 	.byte	0x03, 0x50
        /*006a*/ 	.short	0x0000


	//----- nvinfo : EIATTR_MAXREG_COUNT
	.align		4
        /*006c*/ 	.byte	0x03, 0x1b
        /*006e*/ 	.short	0x00ff


	//----- nvinfo : EIATTR_NUM_BARRIERS
	.align		4
        /*0070*/ 	.byte	0x02, 0x4c
        /*0072*/ 	.byte	0x01
	.zero		1


	//----- nvinfo : EIATTR_MERCURY_ISA_VERSION
	.align		4
        /*0074*/ 	.byte	0x03, 0x5f
        /*0076*/ 	.short	0x0101


	//----- nvinfo : EIATTR_VRC_CTA_INIT_COUNT
	.align		4
        /*0078*/ 	.byte	0x02, 0x4a
	.zero		1
	.zero		1


	//----- nvinfo : EIATTR_EXIT_INSTR_OFFSETS
	.align		4
        /*007c*/ 	.byte	0x04, 0x1c
        /*007e*/ 	.short	(.L_21 - .L_20)


	//   ....[0]....
.L_20:
        /*0080*/ 	.word	0x000005e0


	//   ....[1]....
        /*0084*/ 	.word	0x00000630


	//----- nvinfo : EIATTR_CBANK_PARAM_SIZE
	.align		4
.L_21:
        /*0088*/ 	.byte	0x03, 0x19
        /*008a*/ 	.short	0x0024


	//----- nvinfo : EIATTR_PARAM_CBANK
	.align		4
        /*008c*/ 	.byte	0x04, 0x0a
        /*008e*/ 	.short	(.L_23 - .L_22)
	.align		4
.L_22:
        /*0090*/ 	.word	index@(.nv.constant0._Z14matrixMulTiledPKfS0_Pfiii)
        /*0094*/ 	.short	0x0380
        /*0096*/ 	.short	0x0024


	//----- nvinfo : EIATTR_SW_WAR
	.align		4
.L_23:
        /*0098*/ 	.byte	0x04, 0x36
        /*009a*/ 	.short	(.L_25 - .L_24)
.L_24:
        /*009c*/ 	.word	0x00000008
.L_25:


//--------------------- .nv.callgraph             --------------------------
	.section	.nv.callgraph,"",@"SHT_CUDA_CALLGRAPH"
	.align	4
	.sectionentsize	8
	.align		4
        /*0000*/ 	.word	0x00000000
	.align		4
        /*0004*/ 	.word	0xffffffff
	.align		4
        /*0008*/ 	.word	0x00000000
	.align		4
        /*000c*/ 	.word	0xfffffffe
	.align		4
        /*0010*/ 	.word	0x00000000
	.align		4
        /*0014*/ 	.word	0xfffffffd
	.align		4
        /*0018*/ 	.word	0x00000000
	.align		4
        /*001c*/ 	.word	0xfffffffc


//--------------------- .text._Z14matrixMulTiledPKfS0_Pfiii --------------------------
	.section	.text._Z14matrixMulTiledPKfS0_Pfiii,"ax",@progbits
	.align	128
        .global         _Z14matrixMulTiledPKfS0_Pfiii
        .type           _Z14matrixMulTiledPKfS0_Pfiii,@function
        .size           _Z14matrixMulTiledPKfS0_Pfiii,(.L_x_3 - _Z14matrixMulTiledPKfS0_Pfiii)
        .other          _Z14matrixMulTiledPKfS0_Pfiii,@"STO_CUDA_ENTRY STV_DEFAULT"
_Z14matrixMulTiledPKfS0_Pfiii:
.text._Z14matrixMulTiledPKfS0_Pfiii:
[----:B------:R-:W-:Y:S01]  /*0000*/  LDC R1, c[0x0][0x37c] ;  /* 0x0000df00ff017b82 */ /* 0x000fe20000000800 */
[----:B------:R-:W0:Y:S01]  /*0010*/  S2R R3, SR_CTAID.Y ;  /* 0x0000000000037919 */ /* 0x000e220000002600 */
[----:B------:R-:W1:Y:S01]  /*0020*/  LDCU UR10, c[0x0][0x3a0] ;  /* 0x00007400ff0a77ac */ /* 0x000e620008000800 */
[----:B------:R-:W-:Y:S01]  /*0030*/  HFMA2 R21, -RZ, RZ, 0, 0 ;  /* 0x00000000ff157431 */ /* 0x000fe200000001ff */
[----:B------:R-:W0:Y:S01]  /*0040*/  S2R R13, SR_TID.Y ;  /* 0x00000000000d7919 */ /* 0x000e220000002200 */
[----:B------:R-:W2:Y:S01]  /*0050*/  LDCU.64 UR8, c[0x0][0x358] ;  /* 0x00006b00ff0877ac */ /* 0x000ea20008000a00 */
[----:B------:R-:W3:Y:S01]  /*0060*/  S2R R5, SR_CTAID.X ;  /* 0x0000000000057919 */ /* 0x000ee20000002500 */
[----:B------:R-:W3:Y:S01]  /*0070*/  S2R R0, SR_TID.X ;  /* 0x0000000000007919 */ /* 0x000ee20000002100 */
[----:B-1----:R-:W-:Y:S01]  /*0080*/  UISETP.GE.AND UP0, UPT, UR10, 0x1, UPT ;  /* 0x000000010a00788c */ /* 0x002fe2000bf06270 */
[----:B0-----:R-:W-:Y:S02]  /*0090*/  LEA R3, R3, R13, 0x4 ;  /* 0x0000000d03037211 */ /* 0x001fe400078e20ff */
[----:B---3--:R-:W-:-:S06]  /*00a0*/  LEA R2, R5, R0, 0x4 ;  /* 0x0000000005027211 */ /* 0x008fcc00078e20ff */
[----:B--2---:R-:W-:Y:S05]  /*00b0*/  BRA.U !UP0, `(.L_x_0) ;  /* 0x00000005083c7547 */ /* 0x004fea000b800000 */
[----:B------:R-:W0:Y:S01]  /*00c0*/  S2UR UR7, SR_CgaCtaId ;  /* 0x00000000000779c3 */ /* 0x000e220000008800 */
[----:B------:R-:W1:Y:S01]  /*00d0*/  LDCU UR11, c[0x0][0x39c] ;  /* 0x00007380ff0b77ac */ /* 0x000e620008000800 */
[----:B------:R-:W-:Y:S01]  /*00e0*/  MOV R21, RZ ;  /* 0x000000ff00157202 */ /* 0x000fe20000000f00 */
[----:B------:R-:W-:Y:S01]  /*00f0*/  IMAD R12, R3, UR10, R0 ;  /* 0x0000000a030c7c24 */ /* 0x000fe2000f8e0200 */
[----:B------:R-:W-:Y:S01]  /*0100*/  UMOV UR5, 0x400 ;  /* 0x0000040000057882 */ /* 0x000fe20000000000 */
[----:B------:R-:W-:-:S03]  /*0110*/  UIADD3 UR4, UPT, UPT, UR10, 0xf, URZ ;  /* 0x0000000f0a047890 */ /* 0x000fc6000fffe0ff */
[----:B------:R-:W2:Y:S01]  /*0120*/  LDC R15, c[0x0][0x39c] ;  /* 0x0000e700ff0f7b82 */ /* 0x000ea20000000800 */
[----:B------:R-:W-:Y:S02]  /*0130*/  UIADD3 UR6, UPT, UPT, UR5, 0x400, URZ ;  /* 0x0000040005067890 */ /* 0x000fe4000fffe0ff */
[----:B------:R-:W-:Y:S01]  /*0140*/  USHF.R.U32.HI UR4, URZ, 0x4, UR4 ;  /* 0x00000004ff047899 */ /* 0x000fe20008011604 */
[----:B------:R-:W3:Y:S01]  /*0150*/  LDCU UR13, c[0x0][0x3a0] ;  /* 0x00007400ff0d77ac */ /* 0x000ee20008000800 */
[----:B------:R-:W4:Y:S01]  /*0160*/  LDCU UR12, c[0x0][0x398] ;  /* 0x00007300ff0c77ac */ /* 0x000f220008000800 */
[----:B-1----:R-:W-:Y:S01]  /*0170*/  IMAD R18, R13, UR11, R0 ;  /* 0x0000000b0d127c24 */ /* 0x002fe2000f8e0200 */
[----:B------:R-:W-:Y:S02]  /*0180*/  UIADD3 UR4, UPT, UPT, -UR4, URZ, URZ ;  /* 0x000000ff04047290 */ /* 0x000fe4000fffe1ff */
[----:B0-----:R-:W-:Y:S02]  /*0190*/  ULEA UR5, UR7, UR5, 0x18 ;  /* 0x0000000507057291 */ /* 0x001fe4000f8ec0ff */
[----:B------:R-:W-:Y:S01]  /*01a0*/  LEA R18, R5, R18, 0x4 ;  /* 0x0000001205127211 */ /* 0x000fe200078e20ff */
[----:B------:R-:W-:-:S03]  /*01b0*/  ULEA UR6, UR7, UR6, 0x18 ;  /* 0x0000000607067291 */ /* 0x000fc6000f8ec0ff */
[----:B------:R-:W-:-:S03]  /*01c0*/  LEA R17, R13, UR5, 0x6 ;  /* 0x000000050d117c11 */ /* 0x000fc6000f8e30ff */
[C---:B------:R-:W-:Y:S02]  /*01d0*/  LEA R16, R0.reuse, UR6, 0x2 ;  /* 0x0000000600107c11 */ /* 0x040fe4000f8e10ff */
[----:B------:R-:W-:Y:S02]  /*01e0*/  LEA R19, R0, R17, 0x2 ;  /* 0x0000001100137211 */ /* 0x000fe400078e10ff */
[----:B---34-:R-:W-:-:S07]  /*01f0*/  LEA R14, R13, R16, 0x6 ;  /* 0x000000100d0e7211 */ /* 0x018fce00078e30ff */
.L_x_1:
[----:B------:R-:W-:Y:S01]  /*0200*/  ISETP.GE.AND P1, PT, R0, UR13, PT ;  /* 0x0000000d00007c0c */ /* 0x000fe2000bf26270 */
[----:B------:R-:W-:Y:S01]  /*0210*/  HFMA2 R29, -RZ, RZ, 0, 0 ;  /* 0x00000000ff1d7431 */ /* 0x000fe200000001ff */
[----:B--2---:R-:W-:Y:S02]  /*0220*/  ISETP.GE.AND P0, PT, R2, R15, PT ;  /* 0x0000000f0200720c */ /* 0x004fe40003f06270 */
[----:B------:R-:W-:Y:S02]  /*0230*/  ISETP.GE.OR P1, PT, R3, UR12, P1 ;  /* 0x0000000c03007c0c */ /* 0x000fe40008f26670 */
[----:B------:R-:W-:Y:S02]  /*0240*/  ISETP.GE.OR P0, PT, R13, UR13, P0 ;  /* 0x0000000d0d007c0c */ /* 0x000fe40008706670 */
[----:B------:R-:W-:-:S09]  /*0250*/  MOV R22, RZ ;  /* 0x000000ff00167202 */ /* 0x000fd20000000f00 */
[----:B------:R-:W0:Y:S08]  /*0260*/  @!P1 LDC.64 R6, c[0x0][0x380] ;  /* 0x0000e000ff069b82 */ /* 0x000e300000000a00 */
[----:B------:R-:W1:Y:S01]  /*0270*/  @!P0 LDC.64 R4, c[0x0][0x388] ;  /* 0x0000e200ff048b82 */ /* 0x000e620000000a00 */
[----:B0-----:R-:W-:-:S05]  /*0280*/  @!P1 IMAD.WIDE.U32 R6, R12, 0x4, R6 ;  /* 0x000000040c069825 */ /* 0x001fca00078e0006 */
[----:B------:R-:W2:Y:S01]  /*0290*/  @!P1 LDG.E R22, desc[UR8][R6.64] ;  /* 0x0000000806169981 */ /* 0x000ea2000c1e1900 */
[----:B-1----:R-:W-:-:S05]  /*02a0*/  @!P0 IMAD.WIDE R24, R18, 0x4, R4 ;  /* 0x0000000412188825 */ /* 0x002fca00078e0204 */
[----:B------:R-:W3:Y:S01]  /*02b0*/  @!P0 LDG.E R29, desc[UR8][R24.64] ;  /* 0x00000008181d8981 */ /* 0x000ee2000c1e1900 */
[----:B------:R-:W-:-:S04]  /*02c0*/  UIADD3 UR4, UPT, UPT, UR4, 0x1, URZ ;  /* 0x0000000104047890 */ /* 0x000fc8000fffe0ff */
[----:B------:R-:W-:Y:S01]  /*02d0*/  UISETP.NE.AND UP0, UPT, UR4, URZ, UPT ;  /* 0x000000ff0400728c */ /* 0x000fe2000bf05270 */
[----:B------:R-:W-:Y:S02]  /*02e0*/  IADD3 R0, PT, PT, R0, 0x10, RZ ;  /* 0x0000001000007810 */ /* 0x000fe40007ffe0ff */
[----:B------:R-:W-:Y:S02]  /*02f0*/  IADD3 R13, PT, PT, R13, 0x10, RZ ;  /* 0x000000100d0d7810 */ /* 0x000fe40007ffe0ff */
[----:B------:R-:W-:Y:S02]  /*0300*/  IADD3 R12, PT, PT, R12, 0x10, RZ ;  /* 0x000000100c0c7810 */ /* 0x000fe40007ffe0ff */
[----:B------:R-:W-:Y:S01]  /*0310*/  LEA R18, R15, R18, 0x4 ;  /* 0x000000120f127211 */ /* 0x000fe200078e20ff */
[----:B--2---:R-:W-:Y:S04]  /*0320*/  STS [R19], R22 ;  /* 0x0000001613007388 */ /* 0x004fe80000000800 */
[----:B---3--:R-:W-:Y:S01]  /*0330*/  STS [R14], R29 ;  /* 0x0000001d0e007388 */ /* 0x008fe20000000800 */
[----:B------:R-:W-:Y:S06]  /*0340*/  BAR.SYNC.DEFER_BLOCKING 0x0 ;  /* 0x0000000000007b1d */ /* 0x000fec0000010000 */
[----:B------:R-:W-:Y:S04]  /*0350*/  LDS R28, [R16] ;  /* 0x00000000101c7984 */ /* 0x000fe80000000800 */
[----:B------:R-:W0:Y:S04]  /*0360*/  LDS.128 R8, [R17] ;  /* 0x0000000011087984 */ /* 0x000e280000000c00 */
[----:B------:R-:W1:Y:S04]  /*0370*/  LDS R29, [R16+0x40] ;  /* 0x00004000101d7984 */ /* 0x000e680000000800 */
[----:B------:R-:W2:Y:S04]  /*0380*/  LDS R27, [R16+0x80] ;  /* 0x00008000101b7984 */ /* 0x000ea80000000800 */
[----:B------:R-:W3:Y:S04]  /*0390*/  LDS R26, [R16+0xc0] ;  /* 0x0000c000101a7984 */ /* 0x000ee80000000800 */
[----:B------:R-:W-:Y:S04]  /*03a0*/  LDS R23, [R16+0x100] ;  /* 0x0001000010177984 */ /* 0x000fe80000000800 */
[----:B------:R-:W4:Y:S04]  /*03b0*/  LDS.128 R4, [R17+0x10] ;  /* 0x0000100011047984 */ /* 0x000f280000000c00 */
[----:B------:R-:W5:Y:S04]  /*03c0*/  LDS R20, [R16+0x140] ;  /* 0x0001400010147984 */ /* 0x000f680000000800 */
[----:B------:R-:W5:Y:S04]  /*03d0*/  LDS R25, [R16+0x180] ;  /* 0x0001800010197984 */ /* 0x000f680000000800 */
[----:B------:R-:W5:Y:S04]  /*03e0*/  LDS R22, [R16+0x1c0] ;  /* 0x0001c00010167984 */ /* 0x000f680000000800 */
[----:B------:R-:W-:Y:S01]  /*03f0*/  LDS R24, [R16+0x240] ;  /* 0x0002400010187984 */ /* 0x000fe20000000800 */
[----:B0-----:R-:W-:-:S03]  /*0400*/  FFMA R8, R8, R28, R21 ;  /* 0x0000001c08087223 */ /* 0x001fc60000000015 */
[----:B------:R-:W-:Y:S01]  /*0410*/  LDS R21, [R16+0x200] ;  /* 0x0002000010157984 */ /* 0x000fe20000000800 */
[----:B-1----:R-:W-:-:S04]  /*0420*/  FFMA R8, R29, R9, R8 ;  /* 0x000000091d087223 */ /* 0x002fc80000000008 */
[----:B--2---:R-:W-:-:S04]  /*0430*/  FFMA R27, R27, R10, R8 ;  /* 0x0000000a1b1b7223 */ /* 0x004fc80000000008 */
[----:B---3--:R-:W-:Y:S02]  /*0440*/  FFMA R27, R26, R11, R27 ;  /* 0x0000000b1a1b7223 */ /* 0x008fe4000000001b */
[----:B------:R-:W0:Y:S02]  /*0450*/  LDS.128 R8, [R17+0x20] ;  /* 0x0000200011087984 */ /* 0x000e240000000c00 */
[----:B----4-:R-:W-:-:S04]  /*0460*/  FFMA R23, R4, R23, R27 ;  /* 0x0000001704177223 */ /* 0x010fc8000000001b */
[----:B-----5:R-:W-:Y:S02]  /*0470*/  FFMA R20, R20, R5, R23 ;  /* 0x0000000514147223 */ /* 0x020fe40000000017 */
[----:B------:R-:W1:Y:S02]  /*0480*/  LDS R23, [R16+0x280] ;  /* 0x0002800010177984 */ /* 0x000e640000000800 */
[----:B------:R-:W-:Y:S02]  /*0490*/  FFMA R25, R25, R6, R20 ;  /* 0x0000000619197223 */ /* 0x000fe40000000014 */
[----:B------:R-:W2:Y:S02]  /*04a0*/  LDS R20, [R16+0x2c0] ;  /* 0x0002c00010147984 */ /* 0x000ea40000000800 */
[----:B------:R-:W-:Y:S02]  /*04b0*/  FFMA R27, R22, R7, R25 ;  /* 0x00000007161b7223 */ /* 0x000fe40000000019 */
[----:B------:R-:W-:Y:S04]  /*04c0*/  LDS R25, [R16+0x300] ;  /* 0x0003000010197984 */ /* 0x000fe80000000800 */
[----:B------:R-:W3:Y:S04]  /*04d0*/  LDS.128 R4, [R17+0x30] ;  /* 0x0000300011047984 */ /* 0x000ee80000000c00 */
[----:B------:R-:W4:Y:S01]  /*04e0*/  LDS R22, [R16+0x340] ;  /* 0x0003400010167984 */ /* 0x000f220000000800 */
[----:B0-----:R-:W-:-:S03]  /*04f0*/  FFMA R27, R8, R21, R27 ;  /* 0x00000015081b7223 */ /* 0x001fc6000000001b */
[----:B------:R-:W0:Y:S04]  /*0500*/  LDS R21, [R16+0x380] ;  /* 0x0003800010157984 */ /* 0x000e280000000800 */
[----:B------:R-:W5:Y:S01]  /*0510*/  LDS R8, [R16+0x3c0] ;  /* 0x0003c00010087984 */ /* 0x000f620000000800 */
[----:B------:R-:W-:-:S04]  /*0520*/  FFMA R24, R24, R9, R27 ;  /* 0x0000000918187223 */ /* 0x000fc8000000001b */
[----:B-1----:R-:W-:-:S04]  /*0530*/  FFMA R23, R23, R10, R24 ;  /* 0x0000000a17177223 */ /* 0x002fc80000000018 */
[----:B--2---:R-:W-:-:S04]  /*0540*/  FFMA R11, R20, R11, R23 ;  /* 0x0000000b140b7223 */ /* 0x004fc80000000017 */
[----:B---3--:R-:W-:-:S04]  /*0550*/  FFMA R11, R4, R25, R11 ;  /* 0x00000019040b7223 */ /* 0x008fc8000000000b */
[----:B----4-:R-:W-:-:S04]  /*0560*/  FFMA R22, R22, R5, R11 ;  /* 0x0000000516167223 */ /* 0x010fc8000000000b */
[----:B0-----:R-:W-:-:S04]  /*0570*/  FFMA R21, R21, R6, R22 ;  /* 0x0000000615157223 */ /* 0x001fc80000000016 */
[----:B-----5:R-:W-:Y:S01]  /*0580*/  FFMA R21, R8, R7, R21 ;  /* 0x0000000708157223 */ /* 0x020fe20000000015 */
[----:B------:R-:W-:Y:S06]  /*0590*/  BAR.SYNC.DEFER_BLOCKING 0x0 ;  /* 0x0000000000007b1d */ /* 0x000fec0000010000 */
[----:B------:R-:W-:Y:S05]  /*05a0*/  BRA.U UP0, `(.L_x_1) ;  /* 0xfffffffd00147547 */ /* 0x000fea000b83ffff */
.L_x_0:
[----:B------:R-:W0:Y:S02]  /*05b0*/  LDCU.64 UR4, c[0x0][0x398] ;  /* 0x00007300ff0477ac */ /* 0x000e240008000a00 */
[----:B0-----:R-:W-:-:S04]  /*05c0*/  ISETP.GE.AND P0, PT, R2, UR5, PT ;  /* 0x0000000502007c0c */ /* 0x001fc8000bf06270 */
[----:B------:R-:W-:-:S13]  /*05d0*/  ISETP.GE.OR P0, PT, R3, UR4, P0 ;  /* 0x0000000403007c0c */ /* 0x000fda0008706670 */
[----:B------:R-:W-:Y:S05]  /*05e0*/  @P0 EXIT ;  /* 0x000000000000094d */ /* 0x000fea0003800000 */
[----:B------:R-:W0:Y:S01]  /*05f0*/  LDC.64 R4, c[0x0][0x390] ;  /* 0x0000e400ff047b82 */ /* 0x000e220000000a00 */
[----:B------:R-:W-:-:S04]  /*0600*/  IMAD R3, R3, UR5, R2 ;  /* 0x0000000503037c24 */ /* 0x000fc8000f8e0202 */
[----:B0-----:R-:W-:-:S05]  /*0610*/  IMAD.WIDE.U32 R2, R3, 0x4, R4 ;  /* 0x0000000403027825 */ /* 0x001fca00078e0004 */
[----:B------:R-:W-:Y:S01]  /*0620*/  STG.E desc[UR8][R2.64], R21 ;  /* 0x0000001502007986 */ /* 0x000fe2000c101908 */
[----:B------:R-:W-:Y:S05]  /*0630*/  EXIT ;  /* 0x000000000000794d */ /* 0x000fea0003800000 */
.L_x_2:
[----:B------:R-:W-:-:S00]  /*0640*/  BRA `(.L_x_2) ;  /* 0xfffffffc00fc7947 */ /* 0x000fc0000383ffff */
[----:B------:R-:W-:-:S00]  /*0650*/  NOP ;  /* 0x0000000000007918 */ /* 0x000fc00000000000 */
        /* <DEDUP_REMOVED lines=10> */
.L_x_3:


//--------------------- .nv.shared._Z14matrixMulTiledPKfS0_Pfiii --------------------------
	.section	.nv.shared._Z14matrixMulTiledPKfS0_Pfiii,"aw",@nobits
	.sectionflags	@""
	.align	4
.nv.shared._Z14matrixMulTiledPKfS0_Pfiii:
	.zero		3072


//--------------------- .nv.shared.reserved.0     --------------------------
	.section	.nv.shared.reserved.0,"aw",@nobits
	.weak		__nv_reservedSMEM_offset_0_alias
	.size		__nv_reservedSMEM_offset_0_alias, 0, 64
	.other		__nv_reservedSMEM_offset_0_alias,@"STO_CUDA_RESERVED_SHARED STV_DEFAULT"
__nv_reservedSMEM_offset_0_alias:
	.zero		0
	.zero		64


//--------------------- .nv.constant0._Z14matrixMulTiledPKfS0_Pfiii --------------------------
	.section	.nv.constant0._Z14matrixMulTiledPKfS0_Pfiii,"a",@progbits
	.sectionflags	@""
	.align	4
.nv.constant0._Z14matrixMulTiledPKfS0_Pfiii:
	.zero		932


//--------------------- SYMBOLS --------------------------

	.type		.nv.reservedSmem.offset0,@object
	.size		.nv.reservedSmem.offset0,0x4
	.type		.nv.reservedSmem.cap,@object
	.size		.nv.reservedSmem.cap,0x4
